	.headerflags	@"EF_CUDA_TEXMODE_UNIFIED EF_CUDA_64BIT_ADDRESS EF_CUDA_ACCELERATORS EF_CUDA_SM90 EF_CUDA_VIRTUAL_SM(EF_CUDA_SM90)"
	.elftype	@"ET_EXEC"


//--------------------- .nv.info                  --------------------------
	.section	.nv.info,"",@"SHT_CUDA_INFO"
	.align	4


	//----- nvinfo : EIATTR_REGCOUNT
	.align		4
        /*0000*/ 	.byte	0x04, 0x2f
        /*0002*/ 	.short	(.L_1 - .L_0)
	.align		4
.L_0:
        /*0004*/ 	.word	index@(triton_poi_fused_max_pool2d_with_indices_10)
        /*0008*/ 	.word	0x00000017


	//----- nvinfo : EIATTR_MIN_STACK_SIZE
	.align		4
.L_1:
        /*000c*/ 	.byte	0x04, 0x12
        /*000e*/ 	.short	(.L_3 - .L_2)
	.align		4
.L_2:
        /*0010*/ 	.word	index@(triton_poi_fused_max_pool2d_with_indices_10)
        /*0014*/ 	.word	0x00000000


	//----- nvinfo : EIATTR_FRAME_SIZE
	.align		4
.L_3:
        /*0018*/ 	.byte	0x04, 0x11
        /*001a*/ 	.short	(.L_5 - .L_4)
	.align		4
.L_4:
        /*001c*/ 	.word	index@(triton_poi_fused_max_pool2d_with_indices_10)
        /*0020*/ 	.word	0x00000000


	//----- nvinfo : EIATTR_MIN_STACK_SIZE
	.align		4
.L_5:
        /*0024*/ 	.byte	0x04, 0x12
        /*0026*/ 	.short	(.L_7 - .L_6)
	.align		4
.L_6:
        /*0028*/ 	.word	index@(triton_poi_fused_max_pool2d_with_indices_10)
        /*002c*/ 	.word	0x00000000
.L_7:


//--------------------- .nv.info.triton_poi_fused_max_pool2d_with_indices_10 --------------------------
	.section	.nv.info.triton_poi_fused_max_pool2d_with_indices_10,"",@"SHT_CUDA_INFO"
	.sectionflags	@""
	.align	4


	//----- nvinfo : EIATTR_CUDA_API_VERSION
	.align		4
        /*0000*/ 	.byte	0x04, 0x37
        /*0002*/ 	.short	(.L_9 - .L_8)
.L_8:
        /*0004*/ 	.word	0x0000007c


	//----- nvinfo : EIATTR_KPARAM_INFO
	.align		4
.L_9:
        /*0008*/ 	.byte	0x04, 0x17
        /*000a*/ 	.short	(.L_11 - .L_10)
.L_10:
        /*000c*/ 	.word	0x00000000
        /*0010*/ 	.short	0x0003
        /*0012*/ 	.short	0x0018
        /*0014*/ 	.byte	0x00, 0xf0, 0x11, 0x00


	//----- nvinfo : EIATTR_KPARAM_INFO
	.align		4
.L_11:
        /*0018*/ 	.byte	0x04, 0x17
        /*001a*/ 	.short	(.L_13 - .L_12)
.L_12:
        /*001c*/ 	.word	0x00000000
        /*0020*/ 	.short	0x0002
        /*0022*/ 	.short	0x0010
        /*0024*/ 	.byte	0x00, 0xf4, 0x21, 0x00


	//----- nvinfo : EIATTR_KPARAM_INFO
	.align		4
.L_13:
        /*0028*/ 	.byte	0x04, 0x17
        /*002a*/ 	.short	(.L_15 - .L_14)
.L_14:
        /*002c*/ 	.word	0x00000000
        /*0030*/ 	.short	0x0001
        /*0032*/ 	.short	0x0008
        /*0034*/ 	.byte	0x00, 0xf4, 0x21, 0x00


	//----- nvinfo : EIATTR_KPARAM_INFO
	.align		4
.L_15:
        /*0038*/ 	.byte	0x04, 0x17
        /*003a*/ 	.short	(.L_17 - .L_16)
.L_16:
        /*003c*/ 	.word	0x00000000
        /*0040*/ 	.short	0x0000
        /*0042*/ 	.short	0x0000
        /*0044*/ 	.byte	0x00, 0xf4, 0x21, 0x00


	//----- nvinfo : EIATTR_SPARSE_MMA_MASK
	.align		4
.L_17:
        /*0048*/ 	.byte	0x03, 0x50
        /*004a*/ 	.short	0x0000


	//----- nvinfo : EIATTR_MAXREG_COUNT
	.align		4
        /*004c*/ 	.byte	0x03, 0x1b
        /*004e*/ 	.short	0x00ff


	//----- nvinfo : EIATTR_EXIT_INSTR_OFFSETS
	.align		4
        /*0050*/ 	.byte	0x04, 0x1c
        /*0052*/ 	.short	(.L_19 - .L_18)


	//   ....[0]....
.L_18:
        /*0054*/ 	.word	0x00000730


	//   ....[1]....
        /*0058*/ 	.word	0x00000750


	//----- nvinfo : EIATTR_REQNTID
	.align		4
.L_19:
        /*005c*/ 	.byte	0x04, 0x10
        /*005e*/ 	.short	(.L_21 - .L_20)
.L_20:
        /*0060*/ 	.word	0x00000080
        /*0064*/ 	.word	0x00000001
        /*0068*/ 	.word	0x00000001


	//----- nvinfo : EIATTR_CBANK_PARAM_SIZE
	.align		4
.L_21:
        /*006c*/ 	.byte	0x03, 0x19
        /*006e*/ 	.short	0x001c


	//----- nvinfo : EIATTR_PARAM_CBANK
	.align		4
        /*0070*/ 	.byte	0x04, 0x0a
        /*0072*/ 	.short	(.L_23 - .L_22)
	.align		4
.L_22:
        /*0074*/ 	.word	index@(.nv.constant0.triton_poi_fused_max_pool2d_with_indices_10)
        /*0078*/ 	.short	0x0210
        /*007a*/ 	.short	0x001c


	//----- nvinfo : EIATTR_SW_WAR
	.align		4
.L_23:
        /*007c*/ 	.byte	0x04, 0x36
        /*007e*/ 	.short	(.L_25 - .L_24)
.L_24:
        /*0080*/ 	.word	0x00000008
.L_25:


//--------------------- .nv.callgraph             --------------------------
	.section	.nv.callgraph,"",@"SHT_CUDA_CALLGRAPH"
	.align	4
	.sectionentsize	8
	.align		4
        /*0000*/ 	.word	0x00000000
	.align		4
        /*0004*/ 	.word	0xffffffff
	.align		4
        /*0008*/ 	.word	0x00000000
	.align		4
        /*000c*/ 	.word	0xfffffffe
	.align		4
        /*0010*/ 	.word	0x00000000
	.align		4
        /*0014*/ 	.word	0xfffffffd
	.align		4
        /*0018*/ 	.word	0x00000000
	.align		4
        /*001c*/ 	.word	0xfffffffc


//--------------------- .text.triton_poi_fused_max_pool2d_with_indices_10 --------------------------
	.section	.text.triton_poi_fused_max_pool2d_with_indices_10,"ax",@progbits
	.align	128
        .global         triton_poi_fused_max_pool2d_with_indices_10
        .type           triton_poi_fused_max_pool2d_with_indices_10,@function
        .size           triton_poi_fused_max_pool2d_with_indices_10,(.L_x_1 - triton_poi_fused_max_pool2d_with_indices_10)
        .other          triton_poi_fused_max_pool2d_with_indices_10,@"STO_CUDA_ENTRY STV_DEFAULT"
triton_poi_fused_max_pool2d_with_indices_10:
.text.triton_poi_fused_max_pool2d_with_indices_10:
[----:B------:R-:W0:Y:S02]  /*0000*/  LDC R1, c[0x0][0x28] ;  /* 0x00000a00ff017b82 */ /* 0x000e240000000800 */
[----:B------:R-:W1:Y:S01]  /*0010*/  S2R R0, SR_TID.X ;  /* 0x0000000000007919 */ /* 0x000e620000002100 */
[----:B------:R-:W-:Y:S01]  /*0020*/  ULDC.64 UR4, c[0x0][0x208] ;  /* 0x0000820000047ab9 */ /* 0x000fe20000000a00 */
[----:B------:R-:W2:Y:S01]  /*0030*/  S2R R3, SR_CTAID.X ;  /* 0x0000000000037919 */ /* 0x000ea20000002500 */
[----:B------:R-:W-:Y:S01]  /*0040*/  CS2R R16, SRZ ;  /* 0x0000000000107805 */ /* 0x000fe2000001ff00 */
[----:B------:R-:W-:Y:S01]  /*0050*/  IMAD.MOV.U32 R20, RZ, RZ, RZ ;  /* 0x000000ffff147224 */ /* 0x000fe200078e00ff */
[----:B------:R-:W-:Y:S01]  /*0060*/  ULDC.64 UR6, c[0x0][0x220] ;  /* 0x0000880000067ab9 */ /* 0x000fe20000000a00 */
[----:B-1----:R-:W-:Y:S02]  /*0070*/  LOP3.LUT R0, R0, 0x7f, RZ, 0xc0, !PT ;  /* 0x0000007f00007812 */ /* 0x002fe400078ec0ff */
[----:B--2---:R-:W-:-:S03]  /*0080*/  SHF.R.S32.HI R2, RZ, 0x18, R3 ;  /* 0x00000018ff027819 */ /* 0x004fc60000011403 */
[----:B------:R-:W-:Y:S01]  /*0090*/  IMAD R0, R3, 0x80, R0 ;  /* 0x0000008003007824 */ /* 0x000fe200078e0200 */
[----:B------:R-:W-:-:S04]  /*00a0*/  SGXT R3, R2, 0x1 ;  /* 0x000000010203781a */ /* 0x000fc80000000200 */
[CC--:B------:R-:W-:Y:S02]  /*00b0*/  LEA.HI R4, R3.reuse, R0.reuse, RZ, 0x7 ;  /* 0x0000000003047211 */ /* 0x0c0fe400078f38ff */
[----:B------:R-:W-:Y:S02]  /*00c0*/  LEA.HI R3, R3, R0, RZ, 0x8 ;  /* 0x0000000003037211 */ /* 0x000fe400078f40ff */
[----:B------:R-:W-:Y:S02]  /*00d0*/  SHF.R.S32.HI R7, RZ, 0x7, R4 ;  /* 0x00000007ff077819 */ /* 0x000fe40000011404 */
[----:B------:R-:W-:Y:S02]  /*00e0*/  SHF.R.S32.HI R6, RZ, 0x8, R3 ;  /* 0x00000008ff067819 */ /* 0x000fe40000011403 */
[----:B------:R-:W-:Y:S02]  /*00f0*/  LEA.HI R5, R4, R7, RZ, 0x1 ;  /* 0x0000000704057211 */ /* 0x000fe400078f08ff */
[----:B------:R-:W-:-:S02]  /*0100*/  LEA.HI R9, R3, R6, RZ, 0x1 ;  /* 0x0000000603097211 */ /* 0x000fc400078f08ff */
[----:B------:R-:W-:Y:S01]  /*0110*/  LOP3.LUT R8, R5, 0xfffffffe, RZ, 0xc0, !PT ;  /* 0xfffffffe05087812 */ /* 0x000fe200078ec0ff */
[----:B------:R-:W1:Y:S01]  /*0120*/  LDC.64 R2, c[0x0][0x210] ;  /* 0x00008400ff027b82 */ /* 0x000e620000000a00 */
[----:B------:R-:W-:Y:S02]  /*0130*/  LOP3.LUT R9, R9, 0xfffffffe, RZ, 0xc0, !PT ;  /* 0xfffffffe09097812 */ /* 0x000fe400078ec0ff */
[----:B------:R-:W-:Y:S01]  /*0140*/  LOP3.LUT R5, R4, 0xffffff80, RZ, 0xc0, !PT ;  /* 0xffffff8004057812 */ /* 0x000fe200078ec0ff */
[----:B------:R-:W-:Y:S02]  /*0150*/  IMAD.IADD R14, R7, 0x1, -R8 ;  /* 0x00000001070e7824 */ /* 0x000fe400078e0a08 */
[----:B------:R-:W-:Y:S02]  /*0160*/  IMAD.IADD R15, R6, 0x1, -R9 ;  /* 0x00000001060f7824 */ /* 0x000fe400078e0a09 */
[----:B------:R-:W-:Y:S01]  /*0170*/  IMAD.IADD R5, R0, 0x1, -R5 ;  /* 0x0000000100057824 */ /* 0x000fe200078e0a05 */
[----:B------:R-:W-:Y:S01]  /*0180*/  ISETP.GT.AND P2, PT, R14, RZ, PT ;  /* 0x000000ff0e00720c */ /* 0x000fe20003f44270 */
[----:B------:R-:W-:Y:S01]  /*0190*/  IMAD.MOV.U32 R4, RZ, RZ, RZ ;  /* 0x000000ffff047224 */ /* 0x000fe200078e00ff */
[C---:B------:R-:W-:Y:S01]  /*01a0*/  ISETP.GT.AND P0, PT, R15.reuse, RZ, PT ;  /* 0x000000ff0f00720c */ /* 0x040fe20003f04270 */
[----:B------:R-:W-:Y:S01]  /*01b0*/  IMAD R5, R6, 0x400, R5 ;  /* 0x0000040006057824 */ /* 0x000fe200078e0205 */
[----:B------:R-:W-:-:S02]  /*01c0*/  ISETP.GT.AND P1, PT, R15, RZ, P2 ;  /* 0x000000ff0f00720c */ /* 0x000fc40001724270 */
[----:B------:R-:W-:Y:S02]  /*01d0*/  CS2R R6, SRZ ;  /* 0x0000000000067805 */ /* 0x000fe4000001ff00 */
[C---:B------:R-:W-:Y:S01]  /*01e0*/  ISETP.GT.AND P0, PT, R14.reuse, -0x1, P0 ;  /* 0xffffffff0e00780c */ /* 0x040fe20000704270 */
[----:B------:R-:W-:Y:S01]  /*01f0*/  IMAD R5, R14, 0x100, R5 ;  /* 0x000001000e057824 */ /* 0x000fe200078e0205 */
[C---:B------:R-:W-:Y:S02]  /*0200*/  ISETP.LT.AND P1, PT, R0.reuse, 0x800, P1 ;  /* 0x000008000000780c */ /* 0x040fe40000f21270 */
[----:B------:R-:W-:Y:S01]  /*0210*/  ISETP.LT.AND P3, PT, R0, 0x800, P0 ;  /* 0x000008000000780c */ /* 0x000fe20000761270 */
[----:B------:R-:W-:Y:S01]  /*0220*/  VIADD R9, R5, 0xfffffd80 ;  /* 0xfffffd8005097836 */ /* 0x000fe20000000000 */
[----:B------:R-:W-:Y:S01]  /*0230*/  ISETP.GT.AND P2, PT, R15, -0x1, P2 ;  /* 0xffffffff0f00780c */ /* 0x000fe20001744270 */
[----:B------:R-:W-:Y:S02]  /*0240*/  VIADD R11, R5, 0xfffffe00 ;  /* 0xfffffe00050b7836 */ /* 0x000fe40000000000 */
[----:B-1----:R-:W-:-:S04]  /*0250*/  IMAD.WIDE R8, R9, 0x4, R2 ;  /* 0x0000000409087825 */ /* 0x002fc800078e0202 */
[--C-:B------:R-:W-:Y:S02]  /*0260*/  IMAD.WIDE R10, R11, 0x4, R2.reuse ;  /* 0x000000040b0a7825 */ /* 0x100fe400078e0202 */
[----:B------:R1:W2:Y:S02]  /*0270*/  @P1 LDG.E R6, desc[UR4][R8.64] ;  /* 0x0000000408061981 */ /* 0x0002a4000c1e1900 */
[----:B------:R-:W-:Y:S02]  /*0280*/  VIADD R13, R5, 0xfffffe80 ;  /* 0xfffffe80050d7836 */ /* 0x000fe40000000000 */
[----:B------:R3:W4:Y:S01]  /*0290*/  @P3 LDG.E R4, desc[UR4][R10.64] ;  /* 0x000000040a043981 */ /* 0x000722000c1e1900 */
[----:B------:R-:W-:Y:S01]  /*02a0*/  ISETP.LT.AND P2, PT, R0, 0x800, P2 ;  /* 0x000008000000780c */ /* 0x000fe20001741270 */
[----:B------:R-:W-:Y:S01]  /*02b0*/  IMAD.WIDE R12, R13, 0x4, R2 ;  /* 0x000000040d0c7825 */ /* 0x000fe200078e0202 */
[----:B------:R-:W-:-:S03]  /*02c0*/  LOP3.LUT R14, R15, R14, RZ, 0xfc, !PT ;  /* 0x0000000e0f0e7212 */ /* 0x000fc600078efcff */
[----:B------:R-:W-:Y:S01]  /*02d0*/  VIADD R15, R5, 0xffffff80 ;  /* 0xffffff80050f7836 */ /* 0x000fe20000000000 */
[----:B------:R5:W4:Y:S03]  /*02e0*/  @P3 LDG.E R7, desc[UR4][R12.64] ;  /* 0x000000040c073981 */ /* 0x000b26000c1e1900 */
[----:B-1----:R-:W-:Y:S01]  /*02f0*/  IMAD.WIDE R8, R15, 0x4, R2 ;  /* 0x000000040f087825 */ /* 0x002fe200078e0202 */
[----:B------:R-:W-:-:S04]  /*0300*/  ISETP.GE.AND P0, PT, R0, 0x800, PT ;  /* 0x000008000000780c */ /* 0x000fc80003f06270 */
[----:B------:R-:W4:Y:S01]  /*0310*/  @P2 LDG.E R16, desc[UR4][R8.64] ;  /* 0x0000000408102981 */ /* 0x000f22000c1e1900 */
[----:B------:R-:W-:Y:S01]  /*0320*/  VIADD R15, R5, 0x180 ;  /* 0x00000180050f7836 */ /* 0x000fe20000000000 */
[----:B------:R-:W-:-:S03]  /*0330*/  ISETP.GT.AND P6, PT, R14, -0x1, !P0 ;  /* 0xffffffff0e00780c */ /* 0x000fc600047c4270 */
[----:B------:R-:W-:-:S05]  /*0340*/  IMAD.WIDE R14, R15, 0x4, R2 ;  /* 0x000000040f0e7825 */ /* 0x000fca00078e0202 */
[----:B------:R-:W4:Y:S01]  /*0350*/  @P2 LDG.E R20, desc[UR4][R14.64] ;  /* 0x000000040e142981 */ /* 0x000f22000c1e1900 */
[----:B---3--:R-:W-:-:S04]  /*0360*/  IMAD.WIDE R10, R5, 0x4, R2 ;  /* 0x00000004050a7825 */ /* 0x008fc800078e0202 */
[----:B-----5:R-:W-:Y:S01]  /*0370*/  VIADD R13, R5, 0x80 ;  /* 0x00000080050d7836 */ /* 0x020fe20000000000 */
[----:B------:R1:W3:Y:S01]  /*0380*/  @P6 LDG.E R17, desc[UR4][R10.64] ;  /* 0x000000040a116981 */ /* 0x0002e2000c1e1900 */
[----:B------:R-:W-:Y:S02]  /*0390*/  IMAD.MOV.U32 R18, RZ, RZ, RZ ;  /* 0x000000ffff127224 */ /* 0x000fe400078e00ff */
[----:B------:R-:W-:-:S05]  /*03a0*/  IMAD.WIDE R12, R13, 0x4, R2 ;  /* 0x000000040d0c7825 */ /* 0x000fca00078e0202 */
[----:B------:R-:W5:Y:S01]  /*03b0*/  @P6 LDG.E R18, desc[UR4][R12.64] ;  /* 0x000000040c126981 */ /* 0x000f62000c1e1900 */
[----:B-1----:R-:W-:Y:S01]  /*03c0*/  VIADD R11, R5, 0x280 ;  /* 0x00000280050b7836 */ /* 0x002fe20000000000 */
[----:B--2---:R-:W-:Y:S02]  /*03d0*/  SEL R9, R6, 0xff800000, P1 ;  /* 0xff80000006097807 */ /* 0x004fe40000800000 */
[----:B----4-:R-:W-:-:S04]  /*03e0*/  SEL R4, R4, 0xff800000, P3 ;  /* 0xff80000004047807 */ /* 0x010fc80001800000 */
[C---:B------:R-:W-:Y:S02]  /*03f0*/  FSETP.GT.AND P5, PT, R4.reuse, R9, PT ;  /* 0x000000090400720b */ /* 0x040fe40003fa4000 */
[----:B------:R-:W-:Y:S02]  /*0400*/  SEL R7, R7, 0xff800000, P3 ;  /* 0xff80000007077807 */ /* 0x000fe40001800000 */
[----:B------:R-:W-:Y:S02]  /*0410*/  FSETP.NAN.AND P1, PT, R4, R4, PT ;  /* 0x000000040400720b */ /* 0x000fe40003f28000 */
[----:B------:R-:W-:Y:S02]  /*0420*/  FSETP.NAN.AND P3, PT, R7, R7, PT ;  /* 0x000000070700720b */ /* 0x000fe40003f68000 */
[----:B------:R-:W-:-:S05]  /*0430*/  SEL R16, R16, 0xff800000, P2 ;  /* 0xff80000010107807 */ /* 0x000fca0001000000 */
[----:B------:R-:W-:Y:S02]  /*0440*/  @!P5 FSEL R4, R4, R9, P1 ;  /* 0x000000090404d208 */ /* 0x000fe40000800000 */
[----:B------:R-:W-:Y:S02]  /*0450*/  FSETP.NAN.AND P1, PT, R16, R16, PT ;  /* 0x000000101000720b */ /* 0x000fe40003f28000 */
[----:B------:R-:W-:-:S04]  /*0460*/  FSETP.GEU.AND P4, PT, R4, R7, PT ;  /* 0x000000070400720b */ /* 0x000fc80003f8e000 */
[----:B------:R-:W-:Y:S02]  /*0470*/  @!P3 FSEL R7, R7, R4, !P4 ;  /* 0x000000040707b208 */ /* 0x000fe40006000000 */
[----:B------:R-:W-:Y:S02]  /*0480*/  SEL R9, R20, 0xff800000, P2 ;  /* 0xff80000014097807 */ /* 0x000fe40001000000 */
[----:B------:R-:W-:-:S04]  /*0490*/  FSETP.GEU.AND P2, PT, R7, R16, PT ;  /* 0x000000100700720b */ /* 0x000fc80003f4e000 */
[----:B------:R-:W-:Y:S01]  /*04a0*/  @!P1 FSEL R16, R16, R7, !P2 ;  /* 0x0000000710109208 */ /* 0x000fe20005000000 */
[----:B------:R-:W-:-:S04]  /*04b0*/  VIADD R7, R5, 0x200 ;  /* 0x0000020005077836 */ /* 0x000fc80000000000 */
[----:B------:R-:W-:Y:S01]  /*04c0*/  IMAD.WIDE R4, R7, 0x4, R2 ;  /* 0x0000000407047825 */ /* 0x000fe200078e0202 */
[----:B------:R-:W-:-:S03]  /*04d0*/  CS2R R6, SRZ ;  /* 0x0000000000067805 */ /* 0x000fc6000001ff00 */
[----:B------:R-:W-:-:S03]  /*04e0*/  IMAD.WIDE R2, R11, 0x4, R2 ;  /* 0x000000040b027825 */ /* 0x000fc600078e0202 */
[----:B------:R1:W2:Y:S04]  /*04f0*/  @P6 LDG.E R6, desc[UR4][R4.64] ;  /* 0x0000000404066981 */ /* 0x0002a8000c1e1900 */
[----:B------:R-:W4:Y:S01]  /*0500*/  @P6 LDG.E R7, desc[UR4][R2.64] ;  /* 0x0000000402076981 */ /* 0x000f22000c1e1900 */
[----:B---3--:R-:W-:-:S04]  /*0510*/  SEL R17, R17, 0xff800000, P6 ;  /* 0xff80000011117807 */ /* 0x008fc80003000000 */
[-C--:B------:R-:W-:Y:S02]  /*0520*/  FSETP.NAN.AND P3, PT, R17, R17.reuse, PT ;  /* 0x000000111100720b */ /* 0x080fe40003f68000 */
[----:B-----5:R-:W-:Y:S02]  /*0530*/  SEL R18, R18, 0xff800000, P6 ;  /* 0xff80000012127807 */ /* 0x020fe40003000000 */
[----:B------:R-:W-:Y:S02]  /*0540*/  P2R R19, PR, RZ, 0x1 ;  /* 0x00000001ff137803 */ /* 0x000fe40000000000 */
[----:B------:R-:W-:Y:S02]  /*0550*/  FSETP.NAN.AND P0, PT, R18, R18, PT ;  /* 0x000000121200720b */ /* 0x000fe40003f08000 */
[----:B------:R-:W-:-:S05]  /*0560*/  FSETP.GEU.AND P1, PT, R16, R17, PT ;  /* 0x000000111000720b */ /* 0x000fca0003f2e000 */
[----:B------:R-:W-:-:S04]  /*0570*/  @!P3 FSEL R17, R17, R16, !P1 ;  /* 0x000000101111b208 */ /* 0x000fc80004800000 */
[----:B------:R-:W-:-:S04]  /*0580*/  FSETP.GEU.AND P3, PT, R17, R18, PT ;  /* 0x000000121100720b */ /* 0x000fc80003f6e000 */
[----:B------:R-:W-:Y:S02]  /*0590*/  @!P0 FSEL R18, R18, R17, !P3 ;  /* 0x0000001112128208 */ /* 0x000fe40005800000 */
[----:B------:R-:W-:Y:S02]  /*05a0*/  FSETP.NAN.AND P0, PT, R9, R9, PT ;  /* 0x000000090900720b */ /* 0x000fe40003f08000 */
[----:B------:R-:W-:-:S04]  /*05b0*/  SEL R10, RZ, 0x1, !P5 ;  /* 0x00000001ff0a7807 */ /* 0x000fc80006800000 */
[----:B------:R-:W-:-:S04]  /*05c0*/  SEL R10, R10, 0x2, P4 ;  /* 0x000000020a0a7807 */ /* 0x000fc80002000000 */
[----:B------:R-:W-:-:S04]  /*05d0*/  SEL R10, R10, 0x3, P2 ;  /* 0x000000030a0a7807 */ /* 0x000fc80001000000 */
[----:B------:R-:W-:-:S04]  /*05e0*/  SEL R10, R10, 0x4, P1 ;  /* 0x000000040a0a7807 */ /* 0x000fc80000800000 */
[----:B------:R-:W-:Y:S02]  /*05f0*/  SEL R10, R10, 0x5, P3 ;  /* 0x000000050a0a7807 */ /* 0x000fe40001800000 */
[----:B-1----:R-:W-:-:S04]  /*0600*/  IADD3 R4, P3, R0, UR6, RZ ;  /* 0x0000000600047c10 */ /* 0x002fc8000ff7e0ff */
[----:B------:R-:W-:Y:S02]  /*0610*/  LEA.HI.X.SX32 R5, R0, UR7, 0x1, P3 ;  /* 0x0000000700057c11 */ /* 0x000fe400098f0eff */
[----:B--2---:R-:W-:Y:S02]  /*0620*/  SEL R8, R6, 0xff800000, P6 ;  /* 0xff80000006087807 */ /* 0x004fe40003000000 */
[----:B----4-:R-:W-:Y:S02]  /*0630*/  SEL R11, R7, 0xff800000, P6 ;  /* 0xff800000070b7807 */ /* 0x010fe40003000000 */
[----:B------:R-:W1:Y:S01]  /*0640*/  LDC.64 R6, c[0x0][0x218] ;  /* 0x00008600ff067b82 */ /* 0x000e620000000a00 */
[----:B------:R-:W-:Y:S02]  /*0650*/  FSETP.NAN.AND P5, PT, R8, R8, PT ;  /* 0x000000080800720b */ /* 0x000fe40003fa8000 */
[----:B------:R-:W-:-:S04]  /*0660*/  FSETP.GEU.AND P6, PT, R18, R9, PT ;  /* 0x000000091200720b */ /* 0x000fc80003fce000 */
[----:B------:R-:W-:Y:S02]  /*0670*/  @!P0 FSEL R9, R9, R18, !P6 ;  /* 0x0000001209098208 */ /* 0x000fe40007000000 */
[----:B------:R-:W-:Y:S02]  /*0680*/  FSETP.NAN.AND P4, PT, R11, R11, PT ;  /* 0x0000000b0b00720b */ /* 0x000fe40003f88000 */
[----:B------:R-:W-:Y:S02]  /*0690*/  FSETP.GEU.AND P2, PT, R9, R8, PT ;  /* 0x000000080900720b */ /* 0x000fe40003f4e000 */
[----:B------:R-:W-:Y:S02]  /*06a0*/  ISETP.NE.AND P0, PT, R19, RZ, PT ;  /* 0x000000ff1300720c */ /* 0x000fe40003f05270 */
[----:B------:R-:W-:-:S04]  /*06b0*/  @!P5 FSEL R8, R8, R9, !P2 ;  /* 0x000000090808d208 */ /* 0x000fc80005000000 */
[----:B------:R-:W-:Y:S02]  /*06c0*/  FSETP.GEU.AND P1, PT, R8, R11, PT ;  /* 0x0000000b0800720b */ /* 0x000fe40003f2e000 */
[----:B------:R-:W-:Y:S02]  /*06d0*/  SEL R10, R10, 0x6, P6 ;  /* 0x000000060a0a7807 */ /* 0x000fe40003000000 */
[----:B------:R-:W-:Y:S01]  /*06e0*/  @!P4 SEL R11, R11, R8, !P1 ;  /* 0x000000080b0bc207 */ /* 0x000fe20004800000 */
[----:B-1----:R-:W-:Y:S01]  /*06f0*/  IMAD.WIDE R2, R0, 0x4, R6 ;  /* 0x0000000400027825 */ /* 0x002fe200078e0206 */
[----:B------:R-:W-:-:S04]  /*0700*/  SEL R10, R10, 0x7, P2 ;  /* 0x000000070a0a7807 */ /* 0x000fc80001000000 */
[----:B------:R1:W-:Y:S01]  /*0710*/  @!P0 STG.E desc[UR4][R2.64], R11 ;  /* 0x0000000b02008986 */ /* 0x0003e2000c101904 */
[----:B------:R-:W-:Y:S01]  /*0720*/  SEL R7, R10, 0x8, P1 ;  /* 0x000000080a077807 */ /* 0x000fe20000800000 */
[----:B------:R-:W-:Y:S06]  /*0730*/  @P0 EXIT ;  /* 0x000000000000094d */ /* 0x000fec0003800000 */
[----:B------:R-:W-:Y:S01]  /*0740*/  STG.E.U8 desc[UR4][R4.64], R7 ;  /* 0x0000000704007986 */ /* 0x000fe2000c101104 */
[----:B------:R-:W-:Y:S05]  /*0750*/  EXIT ;  /* 0x000000000000794d */ /* 0x000fea0003800000 */
.L_x_0:
[----:B------:R-:W-:-:S00]  /*0760*/  BRA `(.L_x_0) ;  /* 0xfffffffc00fc7947 */ /* 0x000fc0000383ffff */
[----:B------:R-:W-:-:S00]  /*0770*/  NOP ;  /* 0x0000000000007918 */ /* 0x000fc00000000000 */
        /* <DEDUP_REMOVED lines=8> */
.L_x_1:


//--------------------- .nv.constant0.triton_poi_fused_max_pool2d_with_indices_10 --------------------------
	.section	.nv.constant0.triton_poi_fused_max_pool2d_with_indices_10,"a",@progbits
	.sectionflags	@""
	.align	4
.nv.constant0.triton_poi_fused_max_pool2d_with_indices_10:
	.zero		556
